//
// Generated by NVIDIA NVVM Compiler
//
// Compiler Build ID: CL-36424714
// Cuda compilation tools, release 13.0, V13.0.88
// Based on NVVM 20.0.0
//

.version 9.0
.target sm_100
.address_size 64

	// .globl	_Z14cudaHelloWorldv
.extern .func  (.param .b32 func_retval0) vprintf
(
	.param .b64 vprintf_param_0,
	.param .b64 vprintf_param_1
)
;
.global .align 1 .b8 _ZN34_INTERNAL_b7572194_4_k_cu_b3745e354cuda3std3__45__cpo5beginE[1];
.global .align 1 .b8 _ZN34_INTERNAL_b7572194_4_k_cu_b3745e354cuda3std3__45__cpo3endE[1];
.global .align 1 .b8 _ZN34_INTERNAL_b7572194_4_k_cu_b3745e354cuda3std3__45__cpo6cbeginE[1];
.global .align 1 .b8 _ZN34_INTERNAL_b7572194_4_k_cu_b3745e354cuda3std3__45__cpo4cendE[1];
.global .align 1 .b8 _ZN34_INTERNAL_b7572194_4_k_cu_b3745e354cuda3std3__45__cpo6rbeginE[1];
.global .align 1 .b8 _ZN34_INTERNAL_b7572194_4_k_cu_b3745e354cuda3std3__45__cpo4rendE[1];
.global .align 1 .b8 _ZN34_INTERNAL_b7572194_4_k_cu_b3745e354cuda3std3__45__cpo7crbeginE[1];
.global .align 1 .b8 _ZN34_INTERNAL_b7572194_4_k_cu_b3745e354cuda3std3__45__cpo5crendE[1];
.global .align 1 .b8 _ZN34_INTERNAL_b7572194_4_k_cu_b3745e354cuda3std3__436_GLOBAL__N__b7572194_4_k_cu_b3745e356ignoreE[1];
.global .align 1 .b8 _ZN34_INTERNAL_b7572194_4_k_cu_b3745e354cuda3std3__419piecewise_constructE[1];
.global .align 1 .b8 _ZN34_INTERNAL_b7572194_4_k_cu_b3745e354cuda3std3__48in_placeE[1];
.global .align 1 .b8 _ZN34_INTERNAL_b7572194_4_k_cu_b3745e354cuda3std3__420unreachable_sentinelE[1];
.global .align 1 .b8 _ZN34_INTERNAL_b7572194_4_k_cu_b3745e354cuda3std3__47nulloptE[1];
.global .align 1 .b8 _ZN34_INTERNAL_b7572194_4_k_cu_b3745e354cuda3std3__48unexpectE[1];
.global .align 1 .b8 _ZN34_INTERNAL_b7572194_4_k_cu_b3745e354cuda3std6ranges3__45__cpo4swapE[1];
.global .align 1 .b8 _ZN34_INTERNAL_b7572194_4_k_cu_b3745e354cuda3std6ranges3__45__cpo9iter_moveE[1];
.global .align 1 .b8 _ZN34_INTERNAL_b7572194_4_k_cu_b3745e354cuda3std6ranges3__45__cpo5beginE[1];
.global .align 1 .b8 _ZN34_INTERNAL_b7572194_4_k_cu_b3745e354cuda3std6ranges3__45__cpo3endE[1];
.global .align 1 .b8 _ZN34_INTERNAL_b7572194_4_k_cu_b3745e354cuda3std6ranges3__45__cpo6cbeginE[1];
.global .align 1 .b8 _ZN34_INTERNAL_b7572194_4_k_cu_b3745e354cuda3std6ranges3__45__cpo4cendE[1];
.global .align 1 .b8 _ZN34_INTERNAL_b7572194_4_k_cu_b3745e354cuda3std6ranges3__45__cpo7advanceE[1];
.global .align 1 .b8 _ZN34_INTERNAL_b7572194_4_k_cu_b3745e354cuda3std6ranges3__45__cpo9iter_swapE[1];
.global .align 1 .b8 _ZN34_INTERNAL_b7572194_4_k_cu_b3745e354cuda3std6ranges3__45__cpo4nextE[1];
.global .align 1 .b8 _ZN34_INTERNAL_b7572194_4_k_cu_b3745e354cuda3std6ranges3__45__cpo4prevE[1];
.global .align 1 .b8 _ZN34_INTERNAL_b7572194_4_k_cu_b3745e354cuda3std6ranges3__45__cpo4dataE[1];
.global .align 1 .b8 _ZN34_INTERNAL_b7572194_4_k_cu_b3745e354cuda3std6ranges3__45__cpo5cdataE[1];
.global .align 1 .b8 _ZN34_INTERNAL_b7572194_4_k_cu_b3745e354cuda3std6ranges3__45__cpo4sizeE[1];
.global .align 1 .b8 _ZN34_INTERNAL_b7572194_4_k_cu_b3745e354cuda3std6ranges3__45__cpo5ssizeE[1];
.global .align 1 .b8 _ZN34_INTERNAL_b7572194_4_k_cu_b3745e354cuda3std6ranges3__45__cpo8distanceE[1];
.global .align 1 .b8 _ZN34_INTERNAL_b7572194_4_k_cu_b3745e356thrust24THRUST_300001_SM_1000_NS8cuda_cub3parE[1];
.global .align 1 .b8 _ZN34_INTERNAL_b7572194_4_k_cu_b3745e356thrust24THRUST_300001_SM_1000_NS8cuda_cub10par_nosyncE[1];
.global .align 1 .b8 _ZN34_INTERNAL_b7572194_4_k_cu_b3745e356thrust24THRUST_300001_SM_1000_NS6system6detail10sequential3seqE[1];
.global .align 1 .b8 _ZN34_INTERNAL_b7572194_4_k_cu_b3745e356thrust24THRUST_300001_SM_1000_NS12placeholders2_1E[1];
.global .align 1 .b8 _ZN34_INTERNAL_b7572194_4_k_cu_b3745e356thrust24THRUST_300001_SM_1000_NS12placeholders2_2E[1];
.global .align 1 .b8 _ZN34_INTERNAL_b7572194_4_k_cu_b3745e356thrust24THRUST_300001_SM_1000_NS12placeholders2_3E[1];
.global .align 1 .b8 _ZN34_INTERNAL_b7572194_4_k_cu_b3745e356thrust24THRUST_300001_SM_1000_NS12placeholders2_4E[1];
.global .align 1 .b8 _ZN34_INTERNAL_b7572194_4_k_cu_b3745e356thrust24THRUST_300001_SM_1000_NS12placeholders2_5E[1];
.global .align 1 .b8 _ZN34_INTERNAL_b7572194_4_k_cu_b3745e356thrust24THRUST_300001_SM_1000_NS12placeholders2_6E[1];
.global .align 1 .b8 _ZN34_INTERNAL_b7572194_4_k_cu_b3745e356thrust24THRUST_300001_SM_1000_NS12placeholders2_7E[1];
.global .align 1 .b8 _ZN34_INTERNAL_b7572194_4_k_cu_b3745e356thrust24THRUST_300001_SM_1000_NS12placeholders2_8E[1];
.global .align 1 .b8 _ZN34_INTERNAL_b7572194_4_k_cu_b3745e356thrust24THRUST_300001_SM_1000_NS12placeholders2_9E[1];
.global .align 1 .b8 _ZN34_INTERNAL_b7572194_4_k_cu_b3745e356thrust24THRUST_300001_SM_1000_NS12placeholders3_10E[1];
.global .align 1 .b8 _ZN34_INTERNAL_b7572194_4_k_cu_b3745e356thrust24THRUST_300001_SM_1000_NS3seqE[1];
.global .align 1 .b8 $str[6] = {72, 111, 108, 97, 10};

.visible .entry _Z14cudaHelloWorldv()
{
	.reg .b32 	%r<3>;
	.reg .b64 	%rd<3>;

	mov.u64 	%rd1, $str;
	cvta.global.u64 	%rd2, %rd1;
	{ // callseq 0, 0
	.param .b64 param0;
	st.param.b64 	[param0], %rd2;
	.param .b64 param1;
	st.param.b64 	[param1], 0;
	.param .b32 retval0;
	call.uni (retval0), 
	vprintf, 
	(
	param0, 
	param1
	);
	ld.param.b32 	%r1, [retval0];
	} // callseq 0
	ret;

}
	// .globl	_ZN3cub18CUB_300001_SM_10006detail11EmptyKernelIvEEvv
.visible .entry _ZN3cub18CUB_300001_SM_10006detail11EmptyKernelIvEEvv()
{


	ret;

}


// ===== COMPILED SASS (sm_100) =====

	.target	sm_100

	.elftype	@"ET_EXEC"


//--------------------- .note.nv.tkinfo           --------------------------
	.section	.note.nv.tkinfo,"",@"SHT_NOTE"
	.sectionflags	@"SHF_NOTE_NV_TKINFO"
	.tkinfo
        /*0018*/ 	.word	0x00000002
        /*0030*/ 	.string	""
        /*0030*/ 	.string	"ptxas"
        /*0030*/ 	.string	"Cuda compilation tools, release 13.0, V13.0.88"
        /*0030*/ 	.string	"Build cuda_13.0.r13.0/compiler.36424714_0"
        /*0030*/ 	.string	"-arch sm_100 -m 64 "



//--------------------- .note.nv.cuinfo           --------------------------
	.section	.note.nv.cuinfo,"",@"SHT_NOTE"
	.sectionflags	@"SHF_NOTE_NV_CUINFO"
        /*0018*/ 	.short	0x0002
        /*001a*/ 	.short	0x0064
        /*001c*/ 	.short	0x0082
	.zero		2


//--------------------- .nv.info                  --------------------------
	.section	.nv.info,"",@"SHT_CUDA_INFO"
	.align	4


	//----- nvinfo : EIATTR_REGCOUNT
	.align		4
        /*0000*/ 	.byte	0x04, 0x2f
        /*0002*/ 	.short	(.L_45 - .L_44)
	.align		4
.L_44:
        /*0004*/ 	.word	index@(_Z14cudaHelloWorldv)
        /*0008*/ 	.word	0x00000018


	//----- nvinfo : EIATTR_FRAME_SIZE
	.align		4
.L_45:
        /*000c*/ 	.byte	0x04, 0x11
        /*000e*/ 	.short	(.L_47 - .L_46)
	.align		4
.L_46:
        /*0010*/ 	.word	index@(_Z14cudaHelloWorldv)
        /*0014*/ 	.word	0x00000000


	//----- nvinfo : EIATTR_REGCOUNT
	.align		4
.L_47:
        /*0018*/ 	.byte	0x04, 0x2f
        /*001a*/ 	.short	(.L_49 - .L_48)
	.align		4
.L_48:
        /*001c*/ 	.word	index@(_ZN3cub18CUB_300001_SM_10006detail11EmptyKernelIvEEvv)
        /*0020*/ 	.word	0x00000004


	//----- nvinfo : EIATTR_FRAME_SIZE
	.align		4
.L_49:
        /*0024*/ 	.byte	0x04, 0x11
        /*0026*/ 	.short	(.L_51 - .L_50)
	.align		4
.L_50:
        /*0028*/ 	.word	index@(_ZN3cub18CUB_300001_SM_10006detail11EmptyKernelIvEEvv)
        /*002c*/ 	.word	0x00000000


	//----- nvinfo : EIATTR_MIN_STACK_SIZE
	.align		4
.L_51:
        /*0030*/ 	.byte	0x04, 0x12
        /*0032*/ 	.short	(.L_53 - .L_52)
	.align		4
.L_52:
        /*0034*/ 	.word	index@(_ZN3cub18CUB_300001_SM_10006detail11EmptyKernelIvEEvv)
        /*0038*/ 	.word	0x00000000


	//----- nvinfo : EIATTR_MIN_STACK_SIZE
	.align		4
.L_53:
        /*003c*/ 	.byte	0x04, 0x12
        /*003e*/ 	.short	(.L_55 - .L_54)
	.align		4
.L_54:
        /*0040*/ 	.word	index@(_Z14cudaHelloWorldv)
        /*0044*/ 	.word	0x00000000
.L_55:


//--------------------- .nv.compat                --------------------------
	.section	.nv.compat,"",@"SHT_CUDA_COMPAT_INFO"
	.align	4
        /*0000*/ 	.byte	0x02, 0x09, 0x00, 0x00, 0x02, 0x02, 0x01, 0x00, 0x02, 0x05, 0x05, 0x00, 0x03, 0x07, 0x01, 0x01
        /*0010*/ 	.byte	0x02, 0x03, 0x00, 0x00, 0x02, 0x06, 0x01, 0x00, 0x04, 0x0b, 0x08, 0x00, 0x09, 0x00, 0x00, 0x00
        /*0020*/ 	.byte	0x00, 0x00, 0x00, 0x00


//--------------------- .nv.info._ZN3cub18CUB_300001_SM_10006detail11EmptyKernelIvEEvv --------------------------
	.section	.nv.info._ZN3cub18CUB_300001_SM_10006detail11EmptyKernelIvEEvv,"",@"SHT_CUDA_INFO"
	.sectionflags	@""
	.align	4


	//----- nvinfo : EIATTR_CUDA_API_VERSION
	.align		4
        /*0000*/ 	.byte	0x04, 0x37
        /*0002*/ 	.short	(.L_57 - .L_56)
.L_56:
        /*0004*/ 	.word	0x00000082


	//----- nvinfo : EIATTR_SPARSE_MMA_MASK
	.align		4
.L_57:
        /*0008*/ 	.byte	0x03, 0x50
        /*000a*/ 	.short	0x0000


	//----- nvinfo : EIATTR_MAXREG_COUNT
	.align		4
        /*000c*/ 	.byte	0x03, 0x1b
        /*000e*/ 	.short	0x00ff


	//----- nvinfo : EIATTR_MERCURY_ISA_VERSION
	.align		4
        /*0010*/ 	.byte	0x03, 0x5f
        /*0012*/ 	.short	0x0101


	//----- nvinfo : EIATTR_VRC_CTA_INIT_COUNT
	.align		4
        /*0014*/ 	.byte	0x02, 0x4a
	.zero		1
	.zero		1


	//----- nvinfo : EIATTR_EXIT_INSTR_OFFSETS
	.align		4
        /*0018*/ 	.byte	0x04, 0x1c
        /*001a*/ 	.short	(.L_59 - .L_58)


	//   ....[0]....
.L_58:
        /*001c*/ 	.word	0x00000010


	//----- nvinfo : EIATTR_SW_WAR
	.align		4
.L_59:
        /*0020*/ 	.byte	0x04, 0x36
        /*0022*/ 	.short	(.L_61 - .L_60)
.L_60:
        /*0024*/ 	.word	0x00000008
.L_61:


//--------------------- .nv.info._Z14cudaHelloWorldv --------------------------
	.section	.nv.info._Z14cudaHelloWorldv,"",@"SHT_CUDA_INFO"
	.sectionflags	@""
	.align	4


	//----- nvinfo : EIATTR_CUDA_API_VERSION
	.align		4
        /*0000*/ 	.byte	0x04, 0x37
        /*0002*/ 	.short	(.L_63 - .L_62)
.L_62:
        /*0004*/ 	.word	0x00000082


	//----- nvinfo : EIATTR_SPARSE_MMA_MASK
	.align		4
.L_63:
        /*0008*/ 	.byte	0x03, 0x50
        /*000a*/ 	.short	0x0000


	//----- nvinfo : EIATTR_MAXREG_COUNT
	.align		4
        /*000c*/ 	.byte	0x03, 0x1b
        /*000e*/ 	.short	0x00ff


	//----- nvinfo : EIATTR_EXTERNS
	.align		4
        /*0010*/ 	.byte	0x04, 0x0f
        /*0012*/ 	.short	(.L_65 - .L_64)


	//   ....[0]....
	.align		4
.L_64:
        /*0014*/ 	.word	index@(vprintf)


	//----- nvinfo : EIATTR_MERCURY_ISA_VERSION
	.align		4
.L_65:
        /*0018*/ 	.byte	0x03, 0x5f
        /*001a*/ 	.short	0x0101


	//----- nvinfo : EIATTR_VRC_CTA_INIT_COUNT
	.align		4
        /*001c*/ 	.byte	0x02, 0x4a
	.zero		1
	.zero		1


	//----- nvinfo : EIATTR_SYSCALL_OFFSETS
	.align		4
        /*0020*/ 	.byte	0x04, 0x46
        /*0022*/ 	.short	(.L_67 - .L_66)


	//   ....[0]....
.L_66:
        /*0024*/ 	.word	0x00000080


	//----- nvinfo : EIATTR_EXIT_INSTR_OFFSETS
	.align		4
.L_67:
        /*0028*/ 	.byte	0x04, 0x1c
        /*002a*/ 	.short	(.L_69 - .L_68)


	//   ....[0]....
.L_68:
        /*002c*/ 	.word	0x00000090


	//----- nvinfo : EIATTR_SW_WAR
	.align		4
.L_69:
        /*0030*/ 	.byte	0x04, 0x36
        /*0032*/ 	.short	(.L_71 - .L_70)
.L_70:
        /*0034*/ 	.word	0x00000008
.L_71:


//--------------------- .nv.callgraph             --------------------------
	.section	.nv.callgraph,"",@"SHT_CUDA_CALLGRAPH"
	.align	4
	.sectionentsize	8
	.align		4
        /*0000*/ 	.word	0x00000000
	.align		4
        /*0004*/ 	.word	0xffffffff
	.align		4
        /*0008*/ 	.word	index@(_Z14cudaHelloWorldv)
	.align		4
        /*000c*/ 	.word	index@(vprintf)
	.align		4
        /*0010*/ 	.word	0x00000000
	.align		4
        /*0014*/ 	.word	0xfffffffe
	.align		4
        /*0018*/ 	.word	0x00000000
	.align		4
        /*001c*/ 	.word	0xfffffffd
	.align		4
        /*0020*/ 	.word	0x00000000
	.align		4
        /*0024*/ 	.word	0xfffffffc


//--------------------- .nv.constant4             --------------------------
	.section	.nv.constant4,"a",@progbits
	.align	8
	.align		8
.nv.constant4:
        /*0000*/ 	.dword	_ZN34_INTERNAL_b7572194_4_k_cu_b3745e354cuda3std3__45__cpo5beginE
	.align		8
        /*0008*/ 	.dword	_ZN34_INTERNAL_b7572194_4_k_cu_b3745e354cuda3std3__45__cpo3endE
	.align		8
        /*0010*/ 	.dword	_ZN34_INTERNAL_b7572194_4_k_cu_b3745e354cuda3std3__45__cpo6cbeginE
	.align		8
        /*0018*/ 	.dword	_ZN34_INTERNAL_b7572194_4_k_cu_b3745e354cuda3std3__45__cpo4cendE
	.align		8
        /*0020*/ 	.dword	_ZN34_INTERNAL_b7572194_4_k_cu_b3745e354cuda3std3__45__cpo6rbeginE
	.align		8
        /*0028*/ 	.dword	_ZN34_INTERNAL_b7572194_4_k_cu_b3745e354cuda3std3__45__cpo4rendE
	.align		8
        /*0030*/ 	.dword	_ZN34_INTERNAL_b7572194_4_k_cu_b3745e354cuda3std3__45__cpo7crbeginE
	.align		8
        /*0038*/ 	.dword	_ZN34_INTERNAL_b7572194_4_k_cu_b3745e354cuda3std3__45__cpo5crendE
	.align		8
        /*0040*/ 	.dword	_ZN34_INTERNAL_b7572194_4_k_cu_b3745e354cuda3std3__436_GLOBAL__N__b7572194_4_k_cu_b3745e356ignoreE
	.align		8
        /*0048*/ 	.dword	_ZN34_INTERNAL_b7572194_4_k_cu_b3745e354cuda3std3__419piecewise_constructE
	.align		8
        /*0050*/ 	.dword	_ZN34_INTERNAL_b7572194_4_k_cu_b3745e354cuda3std3__48in_placeE
	.align		8
        /*0058*/ 	.dword	_ZN34_INTERNAL_b7572194_4_k_cu_b3745e354cuda3std3__420unreachable_sentinelE
	.align		8
        /*0060*/ 	.dword	_ZN34_INTERNAL_b7572194_4_k_cu_b3745e354cuda3std3__47nulloptE
	.align		8
        /*0068*/ 	.dword	_ZN34_INTERNAL_b7572194_4_k_cu_b3745e354cuda3std3__48unexpectE
	.align		8
        /*0070*/ 	.dword	_ZN34_INTERNAL_b7572194_4_k_cu_b3745e354cuda3std6ranges3__45__cpo4swapE
	.align		8
        /*0078*/ 	.dword	_ZN34_INTERNAL_b7572194_4_k_cu_b3745e354cuda3std6ranges3__45__cpo9iter_moveE
	.align		8
        /*0080*/ 	.dword	_ZN34_INTERNAL_b7572194_4_k_cu_b3745e354cuda3std6ranges3__45__cpo5beginE
	.align		8
        /*0088*/ 	.dword	_ZN34_INTERNAL_b7572194_4_k_cu_b3745e354cuda3std6ranges3__45__cpo3endE
	.align		8
        /*0090*/ 	.dword	_ZN34_INTERNAL_b7572194_4_k_cu_b3745e354cuda3std6ranges3__45__cpo6cbeginE
	.align		8
        /*0098*/ 	.dword	_ZN34_INTERNAL_b7572194_4_k_cu_b3745e354cuda3std6ranges3__45__cpo4cendE
	.align		8
        /*00a0*/ 	.dword	_ZN34_INTERNAL_b7572194_4_k_cu_b3745e354cuda3std6ranges3__45__cpo7advanceE
	.align		8
        /*00a8*/ 	.dword	_ZN34_INTERNAL_b7572194_4_k_cu_b3745e354cuda3std6ranges3__45__cpo9iter_swapE
	.align		8
        /*00b0*/ 	.dword	_ZN34_INTERNAL_b7572194_4_k_cu_b3745e354cuda3std6ranges3__45__cpo4nextE
	.align		8
        /*00b8*/ 	.dword	_ZN34_INTERNAL_b7572194_4_k_cu_b3745e354cuda3std6ranges3__45__cpo4prevE
	.align		8
        /*00c0*/ 	.dword	_ZN34_INTERNAL_b7572194_4_k_cu_b3745e354cuda3std6ranges3__45__cpo4dataE
	.align		8
        /*00c8*/ 	.dword	_ZN34_INTERNAL_b7572194_4_k_cu_b3745e354cuda3std6ranges3__45__cpo5cdataE
	.align		8
        /*00d0*/ 	.dword	_ZN34_INTERNAL_b7572194_4_k_cu_b3745e354cuda3std6ranges3__45__cpo4sizeE
	.align		8
        /*00d8*/ 	.dword	_ZN34_INTERNAL_b7572194_4_k_cu_b3745e354cuda3std6ranges3__45__cpo5ssizeE
	.align		8
        /*00e0*/ 	.dword	_ZN34_INTERNAL_b7572194_4_k_cu_b3745e354cuda3std6ranges3__45__cpo8distanceE
	.align		8
        /*00e8*/ 	.dword	_ZN34_INTERNAL_b7572194_4_k_cu_b3745e356thrust24THRUST_300001_SM_1000_NS8cuda_cub3parE
	.align		8
        /*00f0*/ 	.dword	_ZN34_INTERNAL_b7572194_4_k_cu_b3745e356thrust24THRUST_300001_SM_1000_NS8cuda_cub10par_nosyncE
	.align		8
        /*00f8*/ 	.dword	_ZN34_INTERNAL_b7572194_4_k_cu_b3745e356thrust24THRUST_300001_SM_1000_NS6system6detail10sequential3seqE
	.align		8
        /*0100*/ 	.dword	_ZN34_INTERNAL_b7572194_4_k_cu_b3745e356thrust24THRUST_300001_SM_1000_NS12placeholders2_1E
	.align		8
        /*0108*/ 	.dword	_ZN34_INTERNAL_b7572194_4_k_cu_b3745e356thrust24THRUST_300001_SM_1000_NS12placeholders2_2E
	.align		8
        /*0110*/ 	.dword	_ZN34_INTERNAL_b7572194_4_k_cu_b3745e356thrust24THRUST_300001_SM_1000_NS12placeholders2_3E
	.align		8
        /*0118*/ 	.dword	_ZN34_INTERNAL_b7572194_4_k_cu_b3745e356thrust24THRUST_300001_SM_1000_NS12placeholders2_4E
	.align		8
        /*0120*/ 	.dword	_ZN34_INTERNAL_b7572194_4_k_cu_b3745e356thrust24THRUST_300001_SM_1000_NS12placeholders2_5E
	.align		8
        /*0128*/ 	.dword	_ZN34_INTERNAL_b7572194_4_k_cu_b3745e356thrust24THRUST_300001_SM_1000_NS12placeholders2_6E
	.align		8
        /*0130*/ 	.dword	_ZN34_INTERNAL_b7572194_4_k_cu_b3745e356thrust24THRUST_300001_SM_1000_NS12placeholders2_7E
	.align		8
        /*0138*/ 	.dword	_ZN34_INTERNAL_b7572194_4_k_cu_b3745e356thrust24THRUST_300001_SM_1000_NS12placeholders2_8E
	.align		8
        /*0140*/ 	.dword	_ZN34_INTERNAL_b7572194_4_k_cu_b3745e356thrust24THRUST_300001_SM_1000_NS12placeholders2_9E
	.align		8
        /*0148*/ 	.dword	_ZN34_INTERNAL_b7572194_4_k_cu_b3745e356thrust24THRUST_300001_SM_1000_NS12placeholders3_10E
	.align		8
        /*0150*/ 	.dword	_ZN34_INTERNAL_b7572194_4_k_cu_b3745e356thrust24THRUST_300001_SM_1000_NS3seqE
	.align		8
        /*0158*/ 	.dword	$str
	.align		8
        /*0160*/ 	.dword	vprintf


//--------------------- .text._ZN3cub18CUB_300001_SM_10006detail11EmptyKernelIvEEvv --------------------------
	.section	.text._ZN3cub18CUB_300001_SM_10006detail11EmptyKernelIvEEvv,"ax",@progbits
	.align	128
        .global         _ZN3cub18CUB_300001_SM_10006detail11EmptyKernelIvEEvv
        .type           _ZN3cub18CUB_300001_SM_10006detail11EmptyKernelIvEEvv,@function
        .size           _ZN3cub18CUB_300001_SM_10006detail11EmptyKernelIvEEvv,(.L_x_3 - _ZN3cub18CUB_300001_SM_10006detail11EmptyKernelIvEEvv)
        .other          _ZN3cub18CUB_300001_SM_10006detail11EmptyKernelIvEEvv,@"STO_CUDA_ENTRY STV_DEFAULT"
_ZN3cub18CUB_300001_SM_10006detail11EmptyKernelIvEEvv:
.text._ZN3cub18CUB_300001_SM_10006detail11EmptyKernelIvEEvv:
[----:B------:R-:W-:Y:S01]  /*0000*/  LDC R1, c[0x0][0x37c] ;  /* 0x0000df00ff017b82 */ /* 0x000fe20000000800 */
[----:B------:R-:W-:Y:S05]  /*0010*/  EXIT ;  /* 0x000000000000794d */ /* 0x000fea0003800000 */
.L_x_0:
[----:B------:R-:W-:-:S00]  /*0020*/  BRA `(.L_x_0) ;  /* 0xfffffffc00fc7947 */ /* 0x000fc0000383ffff */
[----:B------:R-:W-:-:S00]  /*0030*/  NOP ;  /* 0x0000000000007918 */ /* 0x000fc00000000000 */
        /* <DEDUP_REMOVED lines=12> */
.L_x_3:


//--------------------- .text._Z14cudaHelloWorldv --------------------------
	.section	.text._Z14cudaHelloWorldv,"ax",@progbits
	.align	128
        .global         _Z14cudaHelloWorldv
        .type           _Z14cudaHelloWorldv,@function
        .size           _Z14cudaHelloWorldv,(.L_x_4 - _Z14cudaHelloWorldv)
        .other          _Z14cudaHelloWorldv,@"STO_CUDA_ENTRY STV_DEFAULT"
_Z14cudaHelloWorldv:
.text._Z14cudaHelloWorldv:
[----:B------:R-:W0:Y:S01]  /*0000*/  LDC R1, c[0x0][0x37c] ;  /* 0x0000df00ff017b82 */ /* 0x000e220000000800 */
[----:B------:R-:W-:Y:S01]  /*0010*/  MOV R0, 0x160 ;  /* 0x0000016000007802 */ /* 0x000fe20000000f00 */
[----:B------:R-:W1:Y:S01]  /*0020*/  LDCU.64 UR4, c[0x4][0x158] ;  /* 0x01002b00ff0477ac */ /* 0x000e620008000a00 */
[----:B------:R-:W-:-:S05]  /*0030*/  CS2R R6, SRZ ;  /* 0x0000000000067805 */ /* 0x000fca000001ff00 */
[----:B------:R2:W3:Y:S01]  /*0040*/  LDC.64 R2, c[0x4][R0] ;  /* 0x0100000000027b82 */ /* 0x0004e20000000a00 */
[----:B-1----:R-:W-:Y:S02]  /*0050*/  IMAD.U32 R4, RZ, RZ, UR4 ;  /* 0x00000004ff047e24 */ /* 0x002fe4000f8e00ff */
[----:B--2---:R-:W-:-:S07]  /*0060*/  IMAD.U32 R5, RZ, RZ, UR5 ;  /* 0x00000005ff057e24 */ /* 0x004fce000f8e00ff */
[----:B------:R-:W-:-:S07]  /*0070*/  LEPC R20, `(.L_x_1) ;  /* 0x000000001014794e */ /* 0x000fce0000000000 */
[----:B0--3--:R-:W-:Y:S05]  /*0080*/  CALL.ABS.NOINC R2 ;  /* 0x0000000002007343 */ /* 0x009fea0003c00000 */
.L_x_1:
[----:B------:R-:W-:Y:S05]  /*0090*/  EXIT ;  /* 0x000000000000794d */ /* 0x000fea0003800000 */
.L_x_2:
        /* <DEDUP_REMOVED lines=14> */
.L_x_4:


//--------------------- .nv.global.init           --------------------------
	.section	.nv.global.init,"aw",@progbits
.nv.global.init:
	.type		$str,@object
	.size		$str,(.L_43 - $str)
$str:
        /*0000*/ 	.byte	0x48, 0x6f, 0x6c, 0x61, 0x0a, 0x00
.L_43:


//--------------------- .nv.shared.reserved.0     --------------------------
	.section	.nv.shared.reserved.0,"aw",@nobits
	.weak		__nv_reservedSMEM_offset_0_alias
	.size		__nv_reservedSMEM_offset_0_alias, 0, 64
	.other		__nv_reservedSMEM_offset_0_alias,@"STO_CUDA_RESERVED_SHARED STV_DEFAULT"
__nv_reservedSMEM_offset_0_alias:
	.zero		0
	.zero		64


//--------------------- .nv.global                --------------------------
	.section	.nv.global,"aw",@nobits
.nv.global:
	.type		_ZN34_INTERNAL_b7572194_4_k_cu_b3745e356thrust24THRUST_300001_SM_1000_NS3seqE,@object
	.size		_ZN34_INTERNAL_b7572194_4_k_cu_b3745e356thrust24THRUST_300001_SM_1000_NS3seqE,(_ZN34_INTERNAL_b7572194_4_k_cu_b3745e354cuda3std3__48in_placeE - _ZN34_INTERNAL_b7572194_4_k_cu_b3745e356thrust24THRUST_300001_SM_1000_NS3seqE)
_ZN34_INTERNAL_b7572194_4_k_cu_b3745e356thrust24THRUST_300001_SM_1000_NS3seqE:
	.zero		1
	.type		_ZN34_INTERNAL_b7572194_4_k_cu_b3745e354cuda3std3__48in_placeE,@object
	.size		_ZN34_INTERNAL_b7572194_4_k_cu_b3745e354cuda3std3__48in_placeE,(_ZN34_INTERNAL_b7572194_4_k_cu_b3745e354cuda3std6ranges3__45__cpo4sizeE - _ZN34_INTERNAL_b7572194_4_k_cu_b3745e354cuda3std3__48in_placeE)
_ZN34_INTERNAL_b7572194_4_k_cu_b3745e354cuda3std3__48in_placeE:
	.zero		1
	.type		_ZN34_INTERNAL_b7572194_4_k_cu_b3745e354cuda3std6ranges3__45__cpo4sizeE,@object
	.size		_ZN34_INTERNAL_b7572194_4_k_cu_b3745e354cuda3std6ranges3__45__cpo4sizeE,(_ZN34_INTERNAL_b7572194_4_k_cu_b3745e356thrust24THRUST_300001_SM_1000_NS12placeholders2_3E - _ZN34_INTERNAL_b7572194_4_k_cu_b3745e354cuda3std6ranges3__45__cpo4sizeE)
_ZN34_INTERNAL_b7572194_4_k_cu_b3745e354cuda3std6ranges3__45__cpo4sizeE:
	.zero		1
	.type		_ZN34_INTERNAL_b7572194_4_k_cu_b3745e356thrust24THRUST_300001_SM_1000_NS12placeholders2_3E,@object
	.size		_ZN34_INTERNAL_b7572194_4_k_cu_b3745e356thrust24THRUST_300001_SM_1000_NS12placeholders2_3E,(_ZN34_INTERNAL_b7572194_4_k_cu_b3745e354cuda3std3__45__cpo6cbeginE - _ZN34_INTERNAL_b7572194_4_k_cu_b3745e356thrust24THRUST_300001_SM_1000_NS12placeholders2_3E)
_ZN34_INTERNAL_b7572194_4_k_cu_b3745e356thrust24THRUST_300001_SM_1000_NS12placeholders2_3E:
	.zero		1
	.type		_ZN34_INTERNAL_b7572194_4_k_cu_b3745e354cuda3std3__45__cpo6cbeginE,@object
	.size		_ZN34_INTERNAL_b7572194_4_k_cu_b3745e354cuda3std3__45__cpo6cbeginE,(_ZN34_INTERNAL_b7572194_4_k_cu_b3745e354cuda3std6ranges3__45__cpo6cbeginE - _ZN34_INTERNAL_b7572194_4_k_cu_b3745e354cuda3std3__45__cpo6cbeginE)
_ZN34_INTERNAL_b7572194_4_k_cu_b3745e354cuda3std3__45__cpo6cbeginE:
	.zero		1
	.type		_ZN34_INTERNAL_b7572194_4_k_cu_b3745e354cuda3std6ranges3__45__cpo6cbeginE,@object
	.size		_ZN34_INTERNAL_b7572194_4_k_cu_b3745e354cuda3std6ranges3__45__cpo6cbeginE,(_ZN34_INTERNAL_b7572194_4_k_cu_b3745e356thrust24THRUST_300001_SM_1000_NS12placeholders2_7E - _ZN34_INTERNAL_b7572194_4_k_cu_b3745e354cuda3std6ranges3__45__cpo6cbeginE)
_ZN34_INTERNAL_b7572194_4_k_cu_b3745e354cuda3std6ranges3__45__cpo6cbeginE:
	.zero		1
	.type		_ZN34_INTERNAL_b7572194_4_k_cu_b3745e356thrust24THRUST_300001_SM_1000_NS12placeholders2_7E,@object
	.size		_ZN34_INTERNAL_b7572194_4_k_cu_b3745e356thrust24THRUST_300001_SM_1000_NS12placeholders2_7E,(_ZN34_INTERNAL_b7572194_4_k_cu_b3745e354cuda3std3__45__cpo7crbeginE - _ZN34_INTERNAL_b7572194_4_k_cu_b3745e356thrust24THRUST_300001_SM_1000_NS12placeholders2_7E)
_ZN34_INTERNAL_b7572194_4_k_cu_b3745e356thrust24THRUST_300001_SM_1000_NS12placeholders2_7E:
	.zero		1
	.type		_ZN34_INTERNAL_b7572194_4_k_cu_b3745e354cuda3std3__45__cpo7crbeginE,@object
	.size		_ZN34_INTERNAL_b7572194_4_k_cu_b3745e354cuda3std3__45__cpo7crbeginE,(_ZN34_INTERNAL_b7572194_4_k_cu_b3745e354cuda3std6ranges3__45__cpo4nextE - _ZN34_INTERNAL_b7572194_4_k_cu_b3745e354cuda3std3__45__cpo7crbeginE)
_ZN34_INTERNAL_b7572194_4_k_cu_b3745e354cuda3std3__45__cpo7crbeginE:
	.zero		1
	.type		_ZN34_INTERNAL_b7572194_4_k_cu_b3745e354cuda3std6ranges3__45__cpo4nextE,@object
	.size		_ZN34_INTERNAL_b7572194_4_k_cu_b3745e354cuda3std6ranges3__45__cpo4nextE,(_ZN34_INTERNAL_b7572194_4_k_cu_b3745e354cuda3std6ranges3__45__cpo4swapE - _ZN34_INTERNAL_b7572194_4_k_cu_b3745e354cuda3std6ranges3__45__cpo4nextE)
_ZN34_INTERNAL_b7572194_4_k_cu_b3745e354cuda3std6ranges3__45__cpo4nextE:
	.zero		1
	.type		_ZN34_INTERNAL_b7572194_4_k_cu_b3745e354cuda3std6ranges3__45__cpo4swapE,@object
	.size		_ZN34_INTERNAL_b7572194_4_k_cu_b3745e354cuda3std6ranges3__45__cpo4swapE,(_ZN34_INTERNAL_b7572194_4_k_cu_b3745e356thrust24THRUST_300001_SM_1000_NS8cuda_cub10par_nosyncE - _ZN34_INTERNAL_b7572194_4_k_cu_b3745e354cuda3std6ranges3__45__cpo4swapE)
_ZN34_INTERNAL_b7572194_4_k_cu_b3745e354cuda3std6ranges3__45__cpo4swapE:
	.zero		1
	.type		_ZN34_INTERNAL_b7572194_4_k_cu_b3745e356thrust24THRUST_300001_SM_1000_NS8cuda_cub10par_nosyncE,@object
	.size		_ZN34_INTERNAL_b7572194_4_k_cu_b3745e356thrust24THRUST_300001_SM_1000_NS8cuda_cub10par_nosyncE,(_ZN34_INTERNAL_b7572194_4_k_cu_b3745e356thrust24THRUST_300001_SM_1000_NS12placeholders2_9E - _ZN34_INTERNAL_b7572194_4_k_cu_b3745e356thrust24THRUST_300001_SM_1000_NS8cuda_cub10par_nosyncE)
_ZN34_INTERNAL_b7572194_4_k_cu_b3745e356thrust24THRUST_300001_SM_1000_NS8cuda_cub10par_nosyncE:
	.zero		1
	.type		_ZN34_INTERNAL_b7572194_4_k_cu_b3745e356thrust24THRUST_300001_SM_1000_NS12placeholders2_9E,@object
	.size		_ZN34_INTERNAL_b7572194_4_k_cu_b3745e356thrust24THRUST_300001_SM_1000_NS12placeholders2_9E,(_ZN34_INTERNAL_b7572194_4_k_cu_b3745e354cuda3std3__436_GLOBAL__N__b7572194_4_k_cu_b3745e356ignoreE - _ZN34_INTERNAL_b7572194_4_k_cu_b3745e356thrust24THRUST_300001_SM_1000_NS12placeholders2_9E)
_ZN34_INTERNAL_b7572194_4_k_cu_b3745e356thrust24THRUST_300001_SM_1000_NS12placeholders2_9E:
	.zero		1
	.type		_ZN34_INTERNAL_b7572194_4_k_cu_b3745e354cuda3std3__436_GLOBAL__N__b7572194_4_k_cu_b3745e356ignoreE,@object
	.size		_ZN34_INTERNAL_b7572194_4_k_cu_b3745e354cuda3std3__436_GLOBAL__N__b7572194_4_k_cu_b3745e356ignoreE,(_ZN34_INTERNAL_b7572194_4_k_cu_b3745e354cuda3std6ranges3__45__cpo4dataE - _ZN34_INTERNAL_b7572194_4_k_cu_b3745e354cuda3std3__436_GLOBAL__N__b7572194_4_k_cu_b3745e356ignoreE)
_ZN34_INTERNAL_b7572194_4_k_cu_b3745e354cuda3std3__436_GLOBAL__N__b7572194_4_k_cu_b3745e356ignoreE:
	.zero		1
	.type		_ZN34_INTERNAL_b7572194_4_k_cu_b3745e354cuda3std6ranges3__45__cpo4dataE,@object
	.size		_ZN34_INTERNAL_b7572194_4_k_cu_b3745e354cuda3std6ranges3__45__cpo4dataE,(_ZN34_INTERNAL_b7572194_4_k_cu_b3745e356thrust24THRUST_300001_SM_1000_NS12placeholders2_1E - _ZN34_INTERNAL_b7572194_4_k_cu_b3745e354cuda3std6ranges3__45__cpo4dataE)
_ZN34_INTERNAL_b7572194_4_k_cu_b3745e354cuda3std6ranges3__45__cpo4dataE:
	.zero		1
	.type		_ZN34_INTERNAL_b7572194_4_k_cu_b3745e356thrust24THRUST_300001_SM_1000_NS12placeholders2_1E,@object
	.size		_ZN34_INTERNAL_b7572194_4_k_cu_b3745e356thrust24THRUST_300001_SM_1000_NS12placeholders2_1E,(_ZN34_INTERNAL_b7572194_4_k_cu_b3745e354cuda3std3__45__cpo5beginE - _ZN34_INTERNAL_b7572194_4_k_cu_b3745e356thrust24THRUST_300001_SM_1000_NS12placeholders2_1E)
_ZN34_INTERNAL_b7572194_4_k_cu_b3745e356thrust24THRUST_300001_SM_1000_NS12placeholders2_1E:
	.zero		1
	.type		_ZN34_INTERNAL_b7572194_4_k_cu_b3745e354cuda3std3__45__cpo5beginE,@object
	.size		_ZN34_INTERNAL_b7572194_4_k_cu_b3745e354cuda3std3__45__cpo5beginE,(_ZN34_INTERNAL_b7572194_4_k_cu_b3745e354cuda3std6ranges3__45__cpo5beginE - _ZN34_INTERNAL_b7572194_4_k_cu_b3745e354cuda3std3__45__cpo5beginE)
_ZN34_INTERNAL_b7572194_4_k_cu_b3745e354cuda3std3__45__cpo5beginE:
	.zero		1
	.type		_ZN34_INTERNAL_b7572194_4_k_cu_b3745e354cuda3std6ranges3__45__cpo5beginE,@object
	.size		_ZN34_INTERNAL_b7572194_4_k_cu_b3745e354cuda3std6ranges3__45__cpo5beginE,(_ZN34_INTERNAL_b7572194_4_k_cu_b3745e356thrust24THRUST_300001_SM_1000_NS12placeholders2_5E - _ZN34_INTERNAL_b7572194_4_k_cu_b3745e354cuda3std6ranges3__45__cpo5beginE)
_ZN34_INTERNAL_b7572194_4_k_cu_b3745e354cuda3std6ranges3__45__cpo5beginE:
	.zero		1
	.type		_ZN34_INTERNAL_b7572194_4_k_cu_b3745e356thrust24THRUST_300001_SM_1000_NS12placeholders2_5E,@object
	.size		_ZN34_INTERNAL_b7572194_4_k_cu_b3745e356thrust24THRUST_300001_SM_1000_NS12placeholders2_5E,(_ZN34_INTERNAL_b7572194_4_k_cu_b3745e354cuda3std3__45__cpo6rbeginE - _ZN34_INTERNAL_b7572194_4_k_cu_b3745e356thrust24THRUST_300001_SM_1000_NS12placeholders2_5E)
_ZN34_INTERNAL_b7572194_4_k_cu_b3745e356thrust24THRUST_300001_SM_1000_NS12placeholders2_5E:
	.zero		1
	.type		_ZN34_INTERNAL_b7572194_4_k_cu_b3745e354cuda3std3__45__cpo6rbeginE,@object
	.size		_ZN34_INTERNAL_b7572194_4_k_cu_b3745e354cuda3std3__45__cpo6rbeginE,(_ZN34_INTERNAL_b7572194_4_k_cu_b3745e354cuda3std6ranges3__45__cpo7advanceE - _ZN34_INTERNAL_b7572194_4_k_cu_b3745e354cuda3std3__45__cpo6rbeginE)
_ZN34_INTERNAL_b7572194_4_k_cu_b3745e354cuda3std3__45__cpo6rbeginE:
	.zero		1
	.type		_ZN34_INTERNAL_b7572194_4_k_cu_b3745e354cuda3std6ranges3__45__cpo7advanceE,@object
	.size		_ZN34_INTERNAL_b7572194_4_k_cu_b3745e354cuda3std6ranges3__45__cpo7advanceE,(_ZN34_INTERNAL_b7572194_4_k_cu_b3745e354cuda3std3__47nulloptE - _ZN34_INTERNAL_b7572194_4_k_cu_b3745e354cuda3std6ranges3__45__cpo7advanceE)
_ZN34_INTERNAL_b7572194_4_k_cu_b3745e354cuda3std6ranges3__45__cpo7advanceE:
	.zero		1
	.type		_ZN34_INTERNAL_b7572194_4_k_cu_b3745e354cuda3std3__47nulloptE,@object
	.size		_ZN34_INTERNAL_b7572194_4_k_cu_b3745e354cuda3std3__47nulloptE,(_ZN34_INTERNAL_b7572194_4_k_cu_b3745e354cuda3std6ranges3__45__cpo8distanceE - _ZN34_INTERNAL_b7572194_4_k_cu_b3745e354cuda3std3__47nulloptE)
_ZN34_INTERNAL_b7572194_4_k_cu_b3745e354cuda3std3__47nulloptE:
	.zero		1
	.type		_ZN34_INTERNAL_b7572194_4_k_cu_b3745e354cuda3std6ranges3__45__cpo8distanceE,@object
	.size		_ZN34_INTERNAL_b7572194_4_k_cu_b3745e354cuda3std6ranges3__45__cpo8distanceE,(_ZN34_INTERNAL_b7572194_4_k_cu_b3745e356thrust24THRUST_300001_SM_1000_NS12placeholders3_10E - _ZN34_INTERNAL_b7572194_4_k_cu_b3745e354cuda3std6ranges3__45__cpo8distanceE)
_ZN34_INTERNAL_b7572194_4_k_cu_b3745e354cuda3std6ranges3__45__cpo8distanceE:
	.zero		1
	.type		_ZN34_INTERNAL_b7572194_4_k_cu_b3745e356thrust24THRUST_300001_SM_1000_NS12placeholders3_10E,@object
	.size		_ZN34_INTERNAL_b7572194_4_k_cu_b3745e356thrust24THRUST_300001_SM_1000_NS12placeholders3_10E,(_ZN34_INTERNAL_b7572194_4_k_cu_b3745e354cuda3std3__419piecewise_constructE - _ZN34_INTERNAL_b7572194_4_k_cu_b3745e356thrust24THRUST_300001_SM_1000_NS12placeholders3_10E)
_ZN34_INTERNAL_b7572194_4_k_cu_b3745e356thrust24THRUST_300001_SM_1000_NS12placeholders3_10E:
	.zero		1
	.type		_ZN34_INTERNAL_b7572194_4_k_cu_b3745e354cuda3std3__419piecewise_constructE,@object
	.size		_ZN34_INTERNAL_b7572194_4_k_cu_b3745e354cuda3std3__419piecewise_constructE,(_ZN34_INTERNAL_b7572194_4_k_cu_b3745e354cuda3std6ranges3__45__cpo5cdataE - _ZN34_INTERNAL_b7572194_4_k_cu_b3745e354cuda3std3__419piecewise_constructE)
_ZN34_INTERNAL_b7572194_4_k_cu_b3745e354cuda3std3__419piecewise_constructE:
	.zero		1
	.type		_ZN34_INTERNAL_b7572194_4_k_cu_b3745e354cuda3std6ranges3__45__cpo5cdataE,@object
	.size		_ZN34_INTERNAL_b7572194_4_k_cu_b3745e354cuda3std6ranges3__45__cpo5cdataE,(_ZN34_INTERNAL_b7572194_4_k_cu_b3745e356thrust24THRUST_300001_SM_1000_NS12placeholders2_2E - _ZN34_INTERNAL_b7572194_4_k_cu_b3745e354cuda3std6ranges3__45__cpo5cdataE)
_ZN34_INTERNAL_b7572194_4_k_cu_b3745e354cuda3std6ranges3__45__cpo5cdataE:
	.zero		1
	.type		_ZN34_INTERNAL_b7572194_4_k_cu_b3745e356thrust24THRUST_300001_SM_1000_NS12placeholders2_2E,@object
	.size		_ZN34_INTERNAL_b7572194_4_k_cu_b3745e356thrust24THRUST_300001_SM_1000_NS12placeholders2_2E,(_ZN34_INTERNAL_b7572194_4_k_cu_b3745e354cuda3std3__45__cpo3endE - _ZN34_INTERNAL_b7572194_4_k_cu_b3745e356thrust24THRUST_300001_SM_1000_NS12placeholders2_2E)
_ZN34_INTERNAL_b7572194_4_k_cu_b3745e356thrust24THRUST_300001_SM_1000_NS12placeholders2_2E:
	.zero		1
	.type		_ZN34_INTERNAL_b7572194_4_k_cu_b3745e354cuda3std3__45__cpo3endE,@object
	.size		_ZN34_INTERNAL_b7572194_4_k_cu_b3745e354cuda3std3__45__cpo3endE,(_ZN34_INTERNAL_b7572194_4_k_cu_b3745e354cuda3std6ranges3__45__cpo3endE - _ZN34_INTERNAL_b7572194_4_k_cu_b3745e354cuda3std3__45__cpo3endE)
_ZN34_INTERNAL_b7572194_4_k_cu_b3745e354cuda3std3__45__cpo3endE:
	.zero		1
	.type		_ZN34_INTERNAL_b7572194_4_k_cu_b3745e354cuda3std6ranges3__45__cpo3endE,@object
	.size		_ZN34_INTERNAL_b7572194_4_k_cu_b3745e354cuda3std6ranges3__45__cpo3endE,(_ZN34_INTERNAL_b7572194_4_k_cu_b3745e356thrust24THRUST_300001_SM_1000_NS12placeholders2_6E - _ZN34_INTERNAL_b7572194_4_k_cu_b3745e354cuda3std6ranges3__45__cpo3endE)
_ZN34_INTERNAL_b7572194_4_k_cu_b3745e354cuda3std6ranges3__45__cpo3endE:
	.zero		1
	.type		_ZN34_INTERNAL_b7572194_4_k_cu_b3745e356thrust24THRUST_300001_SM_1000_NS12placeholders2_6E,@object
	.size		_ZN34_INTERNAL_b7572194_4_k_cu_b3745e356thrust24THRUST_300001_SM_1000_NS12placeholders2_6E,(_ZN34_INTERNAL_b7572194_4_k_cu_b3745e354cuda3std3__45__cpo4rendE - _ZN34_INTERNAL_b7572194_4_k_cu_b3745e356thrust24THRUST_300001_SM_1000_NS12placeholders2_6E)
_ZN34_INTERNAL_b7572194_4_k_cu_b3745e356thrust24THRUST_300001_SM_1000_NS12placeholders2_6E:
	.zero		1
	.type		_ZN34_INTERNAL_b7572194_4_k_cu_b3745e354cuda3std3__45__cpo4rendE,@object
	.size		_ZN34_INTERNAL_b7572194_4_k_cu_b3745e354cuda3std3__45__cpo4rendE,(_ZN34_INTERNAL_b7572194_4_k_cu_b3745e354cuda3std6ranges3__45__cpo9iter_swapE - _ZN34_INTERNAL_b7572194_4_k_cu_b3745e354cuda3std3__45__cpo4rendE)
_ZN34_INTERNAL_b7572194_4_k_cu_b3745e354cuda3std3__45__cpo4rendE:
	.zero		1
	.type		_ZN34_INTERNAL_b7572194_4_k_cu_b3745e354cuda3std6ranges3__45__cpo9iter_swapE,@object
	.size		_ZN34_INTERNAL_b7572194_4_k_cu_b3745e354cuda3std6ranges3__45__cpo9iter_swapE,(_ZN34_INTERNAL_b7572194_4_k_cu_b3745e354cuda3std3__48unexpectE - _ZN34_INTERNAL_b7572194_4_k_cu_b3745e354cuda3std6ranges3__45__cpo9iter_swapE)
_ZN34_INTERNAL_b7572194_4_k_cu_b3745e354cuda3std6ranges3__45__cpo9iter_swapE:
	.zero		1
	.type		_ZN34_INTERNAL_b7572194_4_k_cu_b3745e354cuda3std3__48unexpectE,@object
	.size		_ZN34_INTERNAL_b7572194_4_k_cu_b3745e354cuda3std3__48unexpectE,(_ZN34_INTERNAL_b7572194_4_k_cu_b3745e356thrust24THRUST_300001_SM_1000_NS8cuda_cub3parE - _ZN34_INTERNAL_b7572194_4_k_cu_b3745e354cuda3std3__48unexpectE)
_ZN34_INTERNAL_b7572194_4_k_cu_b3745e354cuda3std3__48unexpectE:
	.zero		1
	.type		_ZN34_INTERNAL_b7572194_4_k_cu_b3745e356thrust24THRUST_300001_SM_1000_NS8cuda_cub3parE,@object
	.size		_ZN34_INTERNAL_b7572194_4_k_cu_b3745e356thrust24THRUST_300001_SM_1000_NS8cuda_cub3parE,(_ZN34_INTERNAL_b7572194_4_k_cu_b3745e356thrust24THRUST_300001_SM_1000_NS12placeholders2_4E - _ZN34_INTERNAL_b7572194_4_k_cu_b3745e356thrust24THRUST_300001_SM_1000_NS8cuda_cub3parE)
_ZN34_INTERNAL_b7572194_4_k_cu_b3745e356thrust24THRUST_300001_SM_1000_NS8cuda_cub3parE:
	.zero		1
	.type		_ZN34_INTERNAL_b7572194_4_k_cu_b3745e356thrust24THRUST_300001_SM_1000_NS12placeholders2_4E,@object
	.size		_ZN34_INTERNAL_b7572194_4_k_cu_b3745e356thrust24THRUST_300001_SM_1000_NS12placeholders2_4E,(_ZN34_INTERNAL_b7572194_4_k_cu_b3745e354cuda3std3__45__cpo4cendE - _ZN34_INTERNAL_b7572194_4_k_cu_b3745e356thrust24THRUST_300001_SM_1000_NS12placeholders2_4E)
_ZN34_INTERNAL_b7572194_4_k_cu_b3745e356thrust24THRUST_300001_SM_1000_NS12placeholders2_4E:
	.zero		1
	.type		_ZN34_INTERNAL_b7572194_4_k_cu_b3745e354cuda3std3__45__cpo4cendE,@object
	.size		_ZN34_INTERNAL_b7572194_4_k_cu_b3745e354cuda3std3__45__cpo4cendE,(_ZN34_INTERNAL_b7572194_4_k_cu_b3745e354cuda3std6ranges3__45__cpo4cendE - _ZN34_INTERNAL_b7572194_4_k_cu_b3745e354cuda3std3__45__cpo4cendE)
_ZN34_INTERNAL_b7572194_4_k_cu_b3745e354cuda3std3__45__cpo4cendE:
	.zero		1
	.type		_ZN34_INTERNAL_b7572194_4_k_cu_b3745e354cuda3std6ranges3__45__cpo4cendE,@object
	.size		_ZN34_INTERNAL_b7572194_4_k_cu_b3745e354cuda3std6ranges3__45__cpo4cendE,(_ZN34_INTERNAL_b7572194_4_k_cu_b3745e354cuda3std3__420unreachable_sentinelE - _ZN34_INTERNAL_b7572194_4_k_cu_b3745e354cuda3std6ranges3__45__cpo4cendE)
_ZN34_INTERNAL_b7572194_4_k_cu_b3745e354cuda3std6ranges3__45__cpo4cendE:
	.zero		1
	.type		_ZN34_INTERNAL_b7572194_4_k_cu_b3745e354cuda3std3__420unreachable_sentinelE,@object
	.size		_ZN34_INTERNAL_b7572194_4_k_cu_b3745e354cuda3std3__420unreachable_sentinelE,(_ZN34_INTERNAL_b7572194_4_k_cu_b3745e354cuda3std6ranges3__45__cpo5ssizeE - _ZN34_INTERNAL_b7572194_4_k_cu_b3745e354cuda3std3__420unreachable_sentinelE)
_ZN34_INTERNAL_b7572194_4_k_cu_b3745e354cuda3std3__420unreachable_sentinelE:
	.zero		1
	.type		_ZN34_INTERNAL_b7572194_4_k_cu_b3745e354cuda3std6ranges3__45__cpo5ssizeE,@object
	.size		_ZN34_INTERNAL_b7572194_4_k_cu_b3745e354cuda3std6ranges3__45__cpo5ssizeE,(_ZN34_INTERNAL_b7572194_4_k_cu_b3745e356thrust24THRUST_300001_SM_1000_NS12placeholders2_8E - _ZN34_INTERNAL_b7572194_4_k_cu_b3745e354cuda3std6ranges3__45__cpo5ssizeE)
_ZN34_INTERNAL_b7572194_4_k_cu_b3745e354cuda3std6ranges3__45__cpo5ssizeE:
	.zero		1
	.type		_ZN34_INTERNAL_b7572194_4_k_cu_b3745e356thrust24THRUST_300001_SM_1000_NS12placeholders2_8E,@object
	.size		_ZN34_INTERNAL_b7572194_4_k_cu_b3745e356thrust24THRUST_300001_SM_1000_NS12placeholders2_8E,(_ZN34_INTERNAL_b7572194_4_k_cu_b3745e354cuda3std3__45__cpo5crendE - _ZN34_INTERNAL_b7572194_4_k_cu_b3745e356thrust24THRUST_300001_SM_1000_NS12placeholders2_8E)
_ZN34_INTERNAL_b7572194_4_k_cu_b3745e356thrust24THRUST_300001_SM_1000_NS12placeholders2_8E:
	.zero		1
	.type		_ZN34_INTERNAL_b7572194_4_k_cu_b3745e354cuda3std3__45__cpo5crendE,@object
	.size		_ZN34_INTERNAL_b7572194_4_k_cu_b3745e354cuda3std3__45__cpo5crendE,(_ZN34_INTERNAL_b7572194_4_k_cu_b3745e354cuda3std6ranges3__45__cpo4prevE - _ZN34_INTERNAL_b7572194_4_k_cu_b3745e354cuda3std3__45__cpo5crendE)
_ZN34_INTERNAL_b7572194_4_k_cu_b3745e354cuda3std3__45__cpo5crendE:
	.zero		1
	.type		_ZN34_INTERNAL_b7572194_4_k_cu_b3745e354cuda3std6ranges3__45__cpo4prevE,@object
	.size		_ZN34_INTERNAL_b7572194_4_k_cu_b3745e354cuda3std6ranges3__45__cpo4prevE,(_ZN34_INTERNAL_b7572194_4_k_cu_b3745e354cuda3std6ranges3__45__cpo9iter_moveE - _ZN34_INTERNAL_b7572194_4_k_cu_b3745e354cuda3std6ranges3__45__cpo4prevE)
_ZN34_INTERNAL_b7572194_4_k_cu_b3745e354cuda3std6ranges3__45__cpo4prevE:
	.zero		1
	.type		_ZN34_INTERNAL_b7572194_4_k_cu_b3745e354cuda3std6ranges3__45__cpo9iter_moveE,@object
	.size		_ZN34_INTERNAL_b7572194_4_k_cu_b3745e354cuda3std6ranges3__45__cpo9iter_moveE,(_ZN34_INTERNAL_b7572194_4_k_cu_b3745e356thrust24THRUST_300001_SM_1000_NS6system6detail10sequential3seqE - _ZN34_INTERNAL_b7572194_4_k_cu_b3745e354cuda3std6ranges3__45__cpo9iter_moveE)
_ZN34_INTERNAL_b7572194_4_k_cu_b3745e354cuda3std6ranges3__45__cpo9iter_moveE:
	.zero		1
	.type		_ZN34_INTERNAL_b7572194_4_k_cu_b3745e356thrust24THRUST_300001_SM_1000_NS6system6detail10sequential3seqE,@object
	.size		_ZN34_INTERNAL_b7572194_4_k_cu_b3745e356thrust24THRUST_300001_SM_1000_NS6system6detail10sequential3seqE,(.L_31 - _ZN34_INTERNAL_b7572194_4_k_cu_b3745e356thrust24THRUST_300001_SM_1000_NS6system6detail10sequential3seqE)
_ZN34_INTERNAL_b7572194_4_k_cu_b3745e356thrust24THRUST_300001_SM_1000_NS6system6detail10sequential3seqE:
	.zero		1
.L_31:


//--------------------- .nv.constant0._ZN3cub18CUB_300001_SM_10006detail11EmptyKernelIvEEvv --------------------------
	.section	.nv.constant0._ZN3cub18CUB_300001_SM_10006detail11EmptyKernelIvEEvv,"a",@progbits
	.sectionflags	@""
	.align	4
.nv.constant0._ZN3cub18CUB_300001_SM_10006detail11EmptyKernelIvEEvv:
	.zero		896


//--------------------- .nv.constant0._Z14cudaHelloWorldv --------------------------
	.section	.nv.constant0._Z14cudaHelloWorldv,"a",@progbits
	.sectionflags	@""
	.align	4
.nv.constant0._Z14cudaHelloWorldv:
	.zero		896


//--------------------- SYMBOLS --------------------------

	.type		.nv.reservedSmem.offset0,@object
	.size		.nv.reservedSmem.offset0,0x4
	.type		vprintf,@function
